//
// Generated by NVIDIA NVVM Compiler
//
// Compiler Build ID: CL-36424714
// Cuda compilation tools, release 13.0, V13.0.88
// Based on NVVM 20.0.0
//

.version 9.0
.target sm_100
.address_size 64

	// .globl	default_function_kernel0
// _ZZ24default_function_kernel0E14compute_shared has been demoted
// _ZZ24default_function_kernel0E16compute_d_shared has been demoted

.visible .entry default_function_kernel0(
	.param .u64 .ptr .align 1 default_function_kernel0_param_0,
	.param .u64 .ptr .align 1 default_function_kernel0_param_1,
	.param .u64 .ptr .align 1 default_function_kernel0_param_2,
	.param .u64 .ptr .align 1 default_function_kernel0_param_3
)
.maxntid 384
{
	.reg .pred 	%p<17>;
	.reg .b32 	%r<51>;
	.reg .b32 	%f<319>;
	.reg .b64 	%rd<22>;
	// demoted variable
	.shared .align 4 .b8 _ZZ24default_function_kernel0E14compute_shared[16384];
	// demoted variable
	.shared .align 4 .b8 _ZZ24default_function_kernel0E16compute_d_shared[12288];
	mov.u32 	%r24, %ctaid.x;
	shl.b32 	%r1, %r24, 7;
	mov.u32 	%r2, %tid.x;
	and.b32  	%r25, %r2, 127;
	or.b32  	%r26, %r1, %r25;
	shr.u32 	%r3, %r2, 7;
	mul.hi.u32 	%r27, %r26, 1246611823;
	shr.u32 	%r28, %r27, 9;
	mul.lo.s32 	%r29, %r28, 1764;
	sub.s32 	%r30, %r26, %r29;
	mad.lo.s32 	%r31, %r3, 1764, %r30;
	mad.lo.s32 	%r4, %r28, 148176, %r31;
	shl.b32 	%r32, %r2, 2;
	mov.u32 	%r33, _ZZ24default_function_kernel0E14compute_shared;
	add.s32 	%r5, %r33, %r32;
	and.b32  	%r6, %r2, 31;
	sub.s32 	%r7, 84, %r6;
	shr.u32 	%r8, %r2, 5;
	mov.u32 	%r34, _ZZ24default_function_kernel0E16compute_d_shared;
	add.s32 	%r9, %r34, %r32;
	and.b32  	%r35, %r32, 124;
	add.s32 	%r10, %r33, %r35;
	mov.f32 	%f318, 0f00000000;
	mov.b32 	%r47, 0;
	mov.f32 	%f317, %f318;
	mov.f32 	%f316, %f318;
	mov.f32 	%f315, %f318;
	mov.f32 	%f314, %f318;
	mov.f32 	%f313, %f318;
	mov.f32 	%f312, %f318;
	mov.f32 	%f311, %f318;
	mov.f32 	%f310, %f318;
	mov.f32 	%f309, %f318;
	mov.f32 	%f308, %f318;
	mov.f32 	%f307, %f318;
	mov.f32 	%f306, %f318;
	mov.f32 	%f305, %f318;
	mov.f32 	%f304, %f318;
	mov.f32 	%f303, %f318;
	mov.f32 	%f302, %f318;
	mov.f32 	%f301, %f318;
	mov.f32 	%f300, %f318;
	mov.f32 	%f299, %f318;
	mov.f32 	%f298, %f318;
	mov.f32 	%f297, %f318;
	mov.f32 	%f296, %f318;
	mov.f32 	%f295, %f318;
	mov.f32 	%f294, %f318;
	mov.f32 	%f293, %f318;
	mov.f32 	%f292, %f318;
	mov.f32 	%f291, %f318;
$L__BB0_1:
	ld.param.u64 	%rd18, [default_function_kernel0_param_0];
	bar.sync 	0;
	mad.lo.s32 	%r36, %r47, 56448, %r4;
	cvta.to.global.u64 	%rd8, %rd18;
	mul.wide.u32 	%rd9, %r36, 4;
	add.s64 	%rd1, %rd8, %rd9;
	ld.global.nc.f32 	%f139, [%rd1];
	st.shared.f32 	[%r5], %f139;
	ld.global.nc.f32 	%f140, [%rd1+21168];
	st.shared.f32 	[%r5+1536], %f140;
	ld.global.nc.f32 	%f141, [%rd1+42336];
	st.shared.f32 	[%r5+3072], %f141;
	ld.global.nc.f32 	%f142, [%rd1+63504];
	st.shared.f32 	[%r5+4608], %f142;
	ld.global.nc.f32 	%f143, [%rd1+84672];
	st.shared.f32 	[%r5+6144], %f143;
	ld.global.nc.f32 	%f144, [%rd1+105840];
	st.shared.f32 	[%r5+7680], %f144;
	shl.b32 	%r49, %r47, 5;
	or.b32  	%r13, %r49, %r3;
	setp.gt.u32 	%p1, %r13, 65;
	mov.f32 	%f251, 0f00000000;
	@%p1 bra 	$L__BB0_3;
	ld.global.nc.f32 	%f251, [%rd1+127008];
$L__BB0_3:
	st.shared.f32 	[%r5+9216], %f251;
	setp.gt.u32 	%p2, %r13, 62;
	mov.f32 	%f252, 0f00000000;
	@%p2 bra 	$L__BB0_5;
	ld.global.nc.f32 	%f252, [%rd1+148176];
$L__BB0_5:
	st.shared.f32 	[%r5+10752], %f252;
	setp.gt.u32 	%p3, %r13, 59;
	mov.f32 	%f253, 0f00000000;
	@%p3 bra 	$L__BB0_7;
	ld.global.nc.f32 	%f253, [%rd1+169344];
$L__BB0_7:
	st.shared.f32 	[%r5+12288], %f253;
	setp.gt.u32 	%p4, %r13, 56;
	mov.f32 	%f254, 0f00000000;
	@%p4 bra 	$L__BB0_9;
	ld.global.nc.f32 	%f254, [%rd1+190512];
$L__BB0_9:
	setp.gt.u32 	%p5, %r2, 255;
	st.shared.f32 	[%r5+13824], %f254;
	@%p5 bra 	$L__BB0_13;
	setp.gt.u32 	%p6, %r13, 53;
	mov.f32 	%f255, 0f00000000;
	@%p6 bra 	$L__BB0_12;
	ld.global.nc.f32 	%f255, [%rd1+211680];
$L__BB0_12:
	st.shared.f32 	[%r5+15360], %f255;
$L__BB0_13:
	ld.param.u64 	%rd19, [default_function_kernel0_param_1];
	cvta.to.global.u64 	%rd2, %rd19;
	mad.lo.s32 	%r14, %r8, 84, %r6;
	setp.ge.u32 	%p7, %r49, %r7;
	mov.f32 	%f256, 0f00000000;
	@%p7 bra 	$L__BB0_15;
	add.s32 	%r37, %r14, %r49;
	mul.wide.u32 	%rd10, %r37, 4;
	add.s64 	%rd11, %rd2, %rd10;
	ld.global.nc.f32 	%f256, [%rd11];
$L__BB0_15:
	st.shared.f32 	[%r9], %f256;
	add.s32 	%r38, %r14, %r49;
	mul.wide.u32 	%rd12, %r38, 4;
	add.s64 	%rd3, %rd2, %rd12;
	mov.f32 	%f257, 0f00000000;
	@%p7 bra 	$L__BB0_17;
	ld.global.nc.f32 	%f257, [%rd3+4032];
$L__BB0_17:
	st.shared.f32 	[%r9+1536], %f257;
	mov.f32 	%f258, 0f00000000;
	@%p7 bra 	$L__BB0_19;
	ld.global.nc.f32 	%f258, [%rd3+8064];
$L__BB0_19:
	st.shared.f32 	[%r9+3072], %f258;
	mov.f32 	%f259, 0f00000000;
	@%p7 bra 	$L__BB0_21;
	ld.global.nc.f32 	%f259, [%rd3+12096];
$L__BB0_21:
	st.shared.f32 	[%r9+4608], %f259;
	mov.f32 	%f260, 0f00000000;
	@%p7 bra 	$L__BB0_23;
	ld.global.nc.f32 	%f260, [%rd3+16128];
$L__BB0_23:
	st.shared.f32 	[%r9+6144], %f260;
	mov.f32 	%f261, 0f00000000;
	@%p7 bra 	$L__BB0_25;
	ld.global.nc.f32 	%f261, [%rd3+20160];
$L__BB0_25:
	st.shared.f32 	[%r9+7680], %f261;
	mov.f32 	%f262, 0f00000000;
	@%p7 bra 	$L__BB0_27;
	ld.global.nc.f32 	%f262, [%rd3+24192];
$L__BB0_27:
	shl.b32 	%r40, %r8, 7;
	mov.u32 	%r41, _ZZ24default_function_kernel0E16compute_d_shared;
	add.s32 	%r42, %r40, %r41;
	add.s32 	%r48, %r42, 4608;
	st.shared.f32 	[%r9+9216], %f262;
	mov.b32 	%r43, 0;
	st.shared.u32 	[%r9+10752], %r43;
	bar.sync 	0;
	mov.b32 	%r50, 256;
$L__BB0_28:
	setp.gt.u32 	%p14, %r49, 83;
	@%p14 bra 	$L__BB0_30;
	ld.shared.f32 	%f156, [%r48+4608];
	ld.shared.f32 	%f157, [%r48+3072];
	ld.shared.f32 	%f158, [%r48+1536];
	ld.shared.f32 	%f159, [%r48];
	ld.shared.f32 	%f160, [%r48+-1536];
	ld.shared.f32 	%f161, [%r48+-3072];
	ld.shared.f32 	%f162, [%r48+-4608];
	add.s32 	%r44, %r10, %r50;
	ld.shared.f32 	%f163, [%r44+128];
	ld.shared.f32 	%f164, [%r44];
	ld.shared.f32 	%f165, [%r44+-128];
	ld.shared.f32 	%f166, [%r44+-256];
	fma.rn.f32 	%f310, %f162, %f166, %f310;
	fma.rn.f32 	%f306, %f161, %f166, %f306;
	fma.rn.f32 	%f302, %f160, %f166, %f302;
	fma.rn.f32 	%f298, %f159, %f166, %f298;
	fma.rn.f32 	%f294, %f158, %f166, %f294;
	fma.rn.f32 	%f311, %f157, %f166, %f311;
	fma.rn.f32 	%f315, %f156, %f166, %f315;
	fma.rn.f32 	%f309, %f162, %f165, %f309;
	fma.rn.f32 	%f305, %f161, %f165, %f305;
	fma.rn.f32 	%f301, %f160, %f165, %f301;
	fma.rn.f32 	%f297, %f159, %f165, %f297;
	fma.rn.f32 	%f293, %f158, %f165, %f293;
	fma.rn.f32 	%f312, %f157, %f165, %f312;
	fma.rn.f32 	%f316, %f156, %f165, %f316;
	fma.rn.f32 	%f308, %f162, %f164, %f308;
	fma.rn.f32 	%f304, %f161, %f164, %f304;
	fma.rn.f32 	%f300, %f160, %f164, %f300;
	fma.rn.f32 	%f296, %f159, %f164, %f296;
	fma.rn.f32 	%f292, %f158, %f164, %f292;
	fma.rn.f32 	%f313, %f157, %f164, %f313;
	fma.rn.f32 	%f317, %f156, %f164, %f317;
	fma.rn.f32 	%f307, %f162, %f163, %f307;
	fma.rn.f32 	%f303, %f161, %f163, %f303;
	fma.rn.f32 	%f299, %f160, %f163, %f299;
	fma.rn.f32 	%f295, %f159, %f163, %f295;
	fma.rn.f32 	%f291, %f158, %f163, %f291;
	fma.rn.f32 	%f314, %f157, %f163, %f314;
	fma.rn.f32 	%f318, %f156, %f163, %f318;
$L__BB0_30:
	add.s32 	%r50, %r50, 512;
	add.s32 	%r49, %r49, 1;
	add.s32 	%r48, %r48, 4;
	setp.ne.s32 	%p15, %r50, 16640;
	@%p15 bra 	$L__BB0_28;
	add.s32 	%r47, %r47, 1;
	setp.ne.s32 	%p16, %r47, 3;
	@%p16 bra 	$L__BB0_1;
	ld.param.u64 	%rd21, [default_function_kernel0_param_3];
	ld.param.u64 	%rd20, [default_function_kernel0_param_2];
	cvta.to.global.u64 	%rd13, %rd21;
	cvta.to.global.u64 	%rd14, %rd20;
	add.s32 	%r45, %r6, %r1;
	mad.lo.s32 	%r46, %r8, 225792, %r45;
	mul.wide.u32 	%rd15, %r46, 4;
	add.s64 	%rd16, %rd13, %rd15;
	ld.global.nc.f32 	%f167, [%rd16];
	add.f32 	%f168, %f310, %f167;
	add.s64 	%rd17, %rd14, %rd15;
	st.global.f32 	[%rd17], %f168;
	ld.global.nc.f32 	%f169, [%rd16+128];
	add.f32 	%f170, %f309, %f169;
	st.global.f32 	[%rd17+128], %f170;
	ld.global.nc.f32 	%f171, [%rd16+256];
	add.f32 	%f172, %f308, %f171;
	st.global.f32 	[%rd17+256], %f172;
	ld.global.nc.f32 	%f173, [%rd16+384];
	add.f32 	%f174, %f307, %f173;
	st.global.f32 	[%rd17+384], %f174;
	ld.global.nc.f32 	%f175, [%rd16+10838016];
	add.f32 	%f176, %f306, %f175;
	st.global.f32 	[%rd17+10838016], %f176;
	ld.global.nc.f32 	%f177, [%rd16+10838144];
	add.f32 	%f178, %f305, %f177;
	st.global.f32 	[%rd17+10838144], %f178;
	ld.global.nc.f32 	%f179, [%rd16+10838272];
	add.f32 	%f180, %f304, %f179;
	st.global.f32 	[%rd17+10838272], %f180;
	ld.global.nc.f32 	%f181, [%rd16+10838400];
	add.f32 	%f182, %f303, %f181;
	st.global.f32 	[%rd17+10838400], %f182;
	ld.global.nc.f32 	%f183, [%rd16+21676032];
	add.f32 	%f184, %f302, %f183;
	st.global.f32 	[%rd17+21676032], %f184;
	ld.global.nc.f32 	%f185, [%rd16+21676160];
	add.f32 	%f186, %f301, %f185;
	st.global.f32 	[%rd17+21676160], %f186;
	ld.global.nc.f32 	%f187, [%rd16+21676288];
	add.f32 	%f188, %f300, %f187;
	st.global.f32 	[%rd17+21676288], %f188;
	ld.global.nc.f32 	%f189, [%rd16+21676416];
	add.f32 	%f190, %f299, %f189;
	st.global.f32 	[%rd17+21676416], %f190;
	ld.global.nc.f32 	%f191, [%rd16+32514048];
	add.f32 	%f192, %f298, %f191;
	st.global.f32 	[%rd17+32514048], %f192;
	ld.global.nc.f32 	%f193, [%rd16+32514176];
	add.f32 	%f194, %f297, %f193;
	st.global.f32 	[%rd17+32514176], %f194;
	ld.global.nc.f32 	%f195, [%rd16+32514304];
	add.f32 	%f196, %f296, %f195;
	st.global.f32 	[%rd17+32514304], %f196;
	ld.global.nc.f32 	%f197, [%rd16+32514432];
	add.f32 	%f198, %f295, %f197;
	st.global.f32 	[%rd17+32514432], %f198;
	ld.global.nc.f32 	%f199, [%rd16+43352064];
	add.f32 	%f200, %f294, %f199;
	st.global.f32 	[%rd17+43352064], %f200;
	ld.global.nc.f32 	%f201, [%rd16+43352192];
	add.f32 	%f202, %f293, %f201;
	st.global.f32 	[%rd17+43352192], %f202;
	ld.global.nc.f32 	%f203, [%rd16+43352320];
	add.f32 	%f204, %f292, %f203;
	st.global.f32 	[%rd17+43352320], %f204;
	ld.global.nc.f32 	%f205, [%rd16+43352448];
	add.f32 	%f206, %f291, %f205;
	st.global.f32 	[%rd17+43352448], %f206;
	ld.global.nc.f32 	%f207, [%rd16+54190080];
	add.f32 	%f208, %f311, %f207;
	st.global.f32 	[%rd17+54190080], %f208;
	ld.global.nc.f32 	%f209, [%rd16+54190208];
	add.f32 	%f210, %f312, %f209;
	st.global.f32 	[%rd17+54190208], %f210;
	ld.global.nc.f32 	%f211, [%rd16+54190336];
	add.f32 	%f212, %f313, %f211;
	st.global.f32 	[%rd17+54190336], %f212;
	ld.global.nc.f32 	%f213, [%rd16+54190464];
	add.f32 	%f214, %f314, %f213;
	st.global.f32 	[%rd17+54190464], %f214;
	ld.global.nc.f32 	%f215, [%rd16+65028096];
	add.f32 	%f216, %f315, %f215;
	st.global.f32 	[%rd17+65028096], %f216;
	ld.global.nc.f32 	%f217, [%rd16+65028224];
	add.f32 	%f218, %f316, %f217;
	st.global.f32 	[%rd17+65028224], %f218;
	ld.global.nc.f32 	%f219, [%rd16+65028352];
	add.f32 	%f220, %f317, %f219;
	st.global.f32 	[%rd17+65028352], %f220;
	ld.global.nc.f32 	%f221, [%rd16+65028480];
	add.f32 	%f222, %f318, %f221;
	st.global.f32 	[%rd17+65028480], %f222;
	ret;

}


// ===== COMPILED SASS (sm_100) =====

	.target	sm_100

	.elftype	@"ET_EXEC"


//--------------------- .note.nv.tkinfo           --------------------------
	.section	.note.nv.tkinfo,"",@"SHT_NOTE"
	.sectionflags	@"SHF_NOTE_NV_TKINFO"
	.tkinfo
        /*0018*/ 	.word	0x00000002
        /*0030*/ 	.string	""
        /*0030*/ 	.string	"ptxas"
        /*0030*/ 	.string	"Cuda compilation tools, release 13.0, V13.0.88"
        /*0030*/ 	.string	"Build cuda_13.0.r13.0/compiler.36424714_0"
        /*0030*/ 	.string	"-arch sm_100 -m 64 "



//--------------------- .note.nv.cuinfo           --------------------------
	.section	.note.nv.cuinfo,"",@"SHT_NOTE"
	.sectionflags	@"SHF_NOTE_NV_CUINFO"
        /*0018*/ 	.short	0x0002
        /*001a*/ 	.short	0x0064
        /*001c*/ 	.short	0x0082
	.zero		2


//--------------------- .nv.info                  --------------------------
	.section	.nv.info,"",@"SHT_CUDA_INFO"
	.align	4


	//----- nvinfo : EIATTR_REGCOUNT
	.align		4
        /*0000*/ 	.byte	0x04, 0x2f
        /*0002*/ 	.short	(.L_1 - .L_0)
	.align		4
.L_0:
        /*0004*/ 	.word	index@(default_function_kernel0)
        /*0008*/ 	.word	0x00000038


	//----- nvinfo : EIATTR_FRAME_SIZE
	.align		4
.L_1:
        /*000c*/ 	.byte	0x04, 0x11
        /*000e*/ 	.short	(.L_3 - .L_2)
	.align		4
.L_2:
        /*0010*/ 	.word	index@(default_function_kernel0)
        /*0014*/ 	.word	0x00000000


	//----- nvinfo : EIATTR_MIN_STACK_SIZE
	.align		4
.L_3:
        /*0018*/ 	.byte	0x04, 0x12
        /*001a*/ 	.short	(.L_5 - .L_4)
	.align		4
.L_4:
        /*001c*/ 	.word	index@(default_function_kernel0)
        /*0020*/ 	.word	0x00000000
.L_5:


//--------------------- .nv.compat                --------------------------
	.section	.nv.compat,"",@"SHT_CUDA_COMPAT_INFO"
	.align	4
        /*0000*/ 	.byte	0x02, 0x09, 0x00, 0x00, 0x02, 0x02, 0x01, 0x00, 0x02, 0x05, 0x05, 0x00, 0x03, 0x07, 0x01, 0x01
        /*0010*/ 	.byte	0x02, 0x03, 0x00, 0x00, 0x02, 0x06, 0x01, 0x00, 0x04, 0x0b, 0x08, 0x00, 0x09, 0x00, 0x00, 0x00
        /*0020*/ 	.byte	0x00, 0x00, 0x00, 0x00


//--------------------- .nv.info.default_function_kernel0 --------------------------
	.section	.nv.info.default_function_kernel0,"",@"SHT_CUDA_INFO"
	.sectionflags	@""
	.align	4


	//----- nvinfo : EIATTR_CUDA_API_VERSION
	.align		4
        /*0000*/ 	.byte	0x04, 0x37
        /*0002*/ 	.short	(.L_7 - .L_6)
.L_6:
        /*0004*/ 	.word	0x00000082


	//----- nvinfo : EIATTR_KPARAM_INFO
	.align		4
.L_7:
        /*0008*/ 	.byte	0x04, 0x17
        /*000a*/ 	.short	(.L_9 - .L_8)
.L_8:
        /*000c*/ 	.word	0x00000000
        /*0010*/ 	.short	0x0003
        /*0012*/ 	.short	0x0018
        /*0014*/ 	.byte	0x00, 0xf5, 0x21, 0x00


	//----- nvinfo : EIATTR_KPARAM_INFO
	.align		4
.L_9:
        /*0018*/ 	.byte	0x04, 0x17
        /*001a*/ 	.short	(.L_11 - .L_10)
.L_10:
        /*001c*/ 	.word	0x00000000
        /*0020*/ 	.short	0x0002
        /*0022*/ 	.short	0x0010
        /*0024*/ 	.byte	0x00, 0xf5, 0x21, 0x00


	//----- nvinfo : EIATTR_KPARAM_INFO
	.align		4
.L_11:
        /*0028*/ 	.byte	0x04, 0x17
        /*002a*/ 	.short	(.L_13 - .L_12)
.L_12:
        /*002c*/ 	.word	0x00000000
        /*0030*/ 	.short	0x0001
        /*0032*/ 	.short	0x0008
        /*0034*/ 	.byte	0x00, 0xf5, 0x21, 0x00


	//----- nvinfo : EIATTR_KPARAM_INFO
	.align		4
.L_13:
        /*0038*/ 	.byte	0x04, 0x17
        /*003a*/ 	.short	(.L_15 - .L_14)
.L_14:
        /*003c*/ 	.word	0x00000000
        /*0040*/ 	.short	0x0000
        /*0042*/ 	.short	0x0000
        /*0044*/ 	.byte	0x00, 0xf5, 0x21, 0x00


	//----- nvinfo : EIATTR_SPARSE_MMA_MASK
	.align		4
.L_15:
        /*0048*/ 	.byte	0x03, 0x50
        /*004a*/ 	.short	0x0000


	//----- nvinfo : EIATTR_MAXREG_COUNT
	.align		4
        /*004c*/ 	.byte	0x03, 0x1b
        /*004e*/ 	.short	0x00a8


	//----- nvinfo : EIATTR_NUM_BARRIERS
	.align		4
        /*0050*/ 	.byte	0x02, 0x4c
        /*0052*/ 	.byte	0x01
	.zero		1


	//----- nvinfo : EIATTR_MERCURY_ISA_VERSION
	.align		4
        /*0054*/ 	.byte	0x03, 0x5f
        /*0056*/ 	.short	0x0101


	//----- nvinfo : EIATTR_VRC_CTA_INIT_COUNT
	.align		4
        /*0058*/ 	.byte	0x02, 0x4a
	.zero		1
	.zero		1


	//----- nvinfo : EIATTR_EXIT_INSTR_OFFSETS
	.align		4
        /*005c*/ 	.byte	0x04, 0x1c
        /*005e*/ 	.short	(.L_17 - .L_16)


	//   ....[0]....
.L_16:
        /*0060*/ 	.word	0x00001180


	//----- nvinfo : EIATTR_MAX_THREADS
	.align		4
.L_17:
        /*0064*/ 	.byte	0x04, 0x05
        /*0066*/ 	.short	(.L_19 - .L_18)
.L_18:
        /*0068*/ 	.word	0x00000180
        /*006c*/ 	.word	0x00000001
        /*0070*/ 	.word	0x00000001


	//----- nvinfo : EIATTR_CRS_STACK_SIZE
	.align		4
.L_19:
        /*0074*/ 	.byte	0x04, 0x1e
        /*0076*/ 	.short	(.L_21 - .L_20)
.L_20:
        /*0078*/ 	.word	0x00000000


	//----- nvinfo : EIATTR_CBANK_PARAM_SIZE
	.align		4
.L_21:
        /*007c*/ 	.byte	0x03, 0x19
        /*007e*/ 	.short	0x0020


	//----- nvinfo : EIATTR_PARAM_CBANK
	.align		4
        /*0080*/ 	.byte	0x04, 0x0a
        /*0082*/ 	.short	(.L_23 - .L_22)
	.align		4
.L_22:
        /*0084*/ 	.word	index@(.nv.constant0.default_function_kernel0)
        /*0088*/ 	.short	0x0380
        /*008a*/ 	.short	0x0020


	//----- nvinfo : EIATTR_SW_WAR
	.align		4
.L_23:
        /*008c*/ 	.byte	0x04, 0x36
        /*008e*/ 	.short	(.L_25 - .L_24)
.L_24:
        /*0090*/ 	.word	0x00000008
.L_25:


//--------------------- .nv.callgraph             --------------------------
	.section	.nv.callgraph,"",@"SHT_CUDA_CALLGRAPH"
	.align	4
	.sectionentsize	8
	.align		4
        /*0000*/ 	.word	0x00000000
	.align		4
        /*0004*/ 	.word	0xffffffff
	.align		4
        /*0008*/ 	.word	0x00000000
	.align		4
        /*000c*/ 	.word	0xfffffffe
	.align		4
        /*0010*/ 	.word	0x00000000
	.align		4
        /*0014*/ 	.word	0xfffffffd
	.align		4
        /*0018*/ 	.word	0x00000000
	.align		4
        /*001c*/ 	.word	0xfffffffc


//--------------------- .text.default_function_kernel0 --------------------------
	.section	.text.default_function_kernel0,"ax",@progbits
	.align	128
        .global         default_function_kernel0
        .type           default_function_kernel0,@function
        .size           default_function_kernel0,(.L_x_8 - default_function_kernel0)
        .other          default_function_kernel0,@"STO_CUDA_ENTRY STV_DEFAULT"
default_function_kernel0:
.text.default_function_kernel0:
[----:B------:R-:W-:Y:S01]  /*0000*/  LDC R1, c[0x0][0x37c] ;  /* 0x0000df00ff017b82 */ /* 0x000fe20000000800 */
[----:B------:R-:W0:Y:S07]  /*0010*/  S2R R19, SR_CTAID.X ;  /* 0x0000000000137919 */ /* 0x000e2e0000002500 */
[----:B------:R-:W1:Y:S01]  /*0020*/  S2UR UR6, SR_CgaCtaId ;  /* 0x00000000000679c3 */ /* 0x000e620000008800 */
[----:B------:R-:W-:Y:S01]  /*0030*/  UMOV UR4, 0x400 ;  /* 0x0000040000047882 */ /* 0x000fe20000000000 */
[----:B------:R-:W-:Y:S01]  /*0040*/  HFMA2 R33, -RZ, RZ, 0, 0 ;  /* 0x00000000ff217431 */ /* 0x000fe200000001ff */
[----:B------:R-:W2:Y:S01]  /*0050*/  S2R R22, SR_TID.X ;  /* 0x0000000000167919 */ /* 0x000ea20000002100 */
[----:B------:R-:W-:Y:S01]  /*0060*/  UIADD3 UR5, UPT, UPT, UR4, 0x4000, URZ ;  /* 0x0000400004057890 */ /* 0x000fe2000fffe0ff */
[----:B------:R-:W-:Y:S01]  /*0070*/  HFMA2 R25, -RZ, RZ, 0, 0 ;  /* 0x00000000ff197431 */ /* 0x000fe200000001ff */
[----:B------:R-:W-:Y:S01]  /*0080*/  MOV R29, RZ ;  /* 0x000000ff001d7202 */ /* 0x000fe20000000f00 */
[----:B------:R-:W-:Y:S01]  /*0090*/  HFMA2 R52, -RZ, RZ, 0, 0 ;  /* 0x00000000ff347431 */ /* 0x000fe200000001ff */
[----:B------:R-:W-:Y:S01]  /*00a0*/  CS2R R6, SRZ ;  /* 0x0000000000067805 */ /* 0x000fe2000001ff00 */
[----:B------:R-:W-:Y:S01]  /*00b0*/  HFMA2 R39, -RZ, RZ, 0, 0 ;  /* 0x00000000ff277431 */ /* 0x000fe200000001ff */
[----:B------:R-:W-:Y:S01]  /*00c0*/  CS2R R8, SRZ ;  /* 0x0000000000087805 */ /* 0x000fe2000001ff00 */
[----:B------:R-:W-:Y:S01]  /*00d0*/  HFMA2 R42, -RZ, RZ, 0, 0 ;  /* 0x00000000ff2a7431 */ /* 0x000fe200000001ff */
[----:B------:R-:W-:Y:S01]  /*00e0*/  MOV R30, RZ ;  /* 0x000000ff001e7202 */ /* 0x000fe20000000f00 */
[----:B------:R-:W-:Y:S01]  /*00f0*/  IMAD.MOV.U32 R47, RZ, RZ, RZ ;  /* 0x000000ffff2f7224 */ /* 0x000fe200078e00ff */
[----:B------:R-:W-:-:S02]  /*0100*/  MOV R23, RZ ;  /* 0x000000ff00177202 */ /* 0x000fc40000000f00 */
[----:B------:R-:W-:Y:S02]  /*0110*/  CS2R R10, SRZ ;  /* 0x00000000000a7805 */ /* 0x000fe4000001ff00 */
[----:B------:R-:W-:Y:S02]  /*0120*/  MOV R51, RZ ;  /* 0x000000ff00337202 */ /* 0x000fe40000000f00 */
[----:B------:R-:W-:Y:S02]  /*0130*/  CS2R R16, SRZ ;  /* 0x0000000000107805 */ /* 0x000fe4000001ff00 */
[----:B------:R-:W-:Y:S02]  /*0140*/  MOV R41, RZ ;  /* 0x000000ff00297202 */ /* 0x000fe40000000f00 */
[----:B------:R-:W-:Y:S02]  /*0150*/  CS2R R14, SRZ ;  /* 0x00000000000e7805 */ /* 0x000fe4000001ff00 */
[----:B------:R-:W-:-:S02]  /*0160*/  MOV R18, RZ ;  /* 0x000000ff00127202 */ /* 0x000fc40000000f00 */
[----:B------:R-:W-:Y:S01]  /*0170*/  CS2R R12, SRZ ;  /* 0x00000000000c7805 */ /* 0x000fe2000001ff00 */
[----:B------:R-:W3:Y:S01]  /*0180*/  LDCU.64 UR8, c[0x0][0x358] ;  /* 0x00006b00ff0877ac */ /* 0x000ee20008000a00 */
[----:B-1----:R-:W-:Y:S02]  /*0190*/  ULEA UR4, UR6, UR4, 0x18 ;  /* 0x0000000406047291 */ /* 0x002fe4000f8ec0ff */
[----:B------:R-:W-:Y:S01]  /*01a0*/  ULEA UR5, UR6, UR5, 0x18 ;  /* 0x0000000506057291 */ /* 0x000fe2000f8ec0ff */
[----:B0-----:R-:W-:-:S04]  /*01b0*/  SHF.L.U32 R19, R19, 0x7, RZ ;  /* 0x0000000713137819 */ /* 0x001fc800000006ff */
[--C-:B--2---:R-:W-:Y:S01]  /*01c0*/  LOP3.LUT R0, R19, 0x7f, R22.reuse, 0xf8, !PT ;  /* 0x0000007f13007812 */ /* 0x104fe200078ef816 */
[C---:B------:R-:W-:Y:S01]  /*01d0*/  IMAD.SHL.U32 R27, R22.reuse, 0x4, RZ ;  /* 0x00000004161b7824 */ /* 0x040fe200078e00ff */
[----:B------:R-:W-:Y:S02]  /*01e0*/  LOP3.LUT R24, R22, 0x1f, RZ, 0xc0, !PT ;  /* 0x0000001f16187812 */ /* 0x000fe400078ec0ff */
[----:B------:R-:W-:Y:S01]  /*01f0*/  SHF.R.U32.HI R45, RZ, 0x5, R22 ;  /* 0x00000005ff2d7819 */ /* 0x000fe20000011616 */
[----:B------:R-:W-:Y:S01]  /*0200*/  IMAD.HI.U32 R2, R0, 0x4a4dc96f, RZ ;  /* 0x4a4dc96f00027827 */ /* 0x000fe200078e00ff */
[----:B------:R-:W-:-:S04]  /*0210*/  LOP3.LUT R28, R27, 0x7c, RZ, 0xc0, !PT ;  /* 0x0000007c1b1c7812 */ /* 0x000fc800078ec0ff */
[----:B------:R-:W-:Y:S02]  /*0220*/  SHF.R.U32.HI R3, RZ, 0x9, R2 ;  /* 0x00000009ff037819 */ /* 0x000fe40000011602 */
[----:B------:R-:W-:Y:S02]  /*0230*/  SHF.R.U32.HI R2, RZ, 0x7, R22 ;  /* 0x00000007ff027819 */ /* 0x000fe40000011616 */
[----:B------:R-:W-:Y:S01]  /*0240*/  IADD3 R28, PT, PT, R28, UR4, RZ ;  /* 0x000000041c1c7c10 */ /* 0x000fe2000fffe0ff */
[----:B------:R-:W-:Y:S02]  /*0250*/  IMAD R5, R3, -0x6e4, R0 ;  /* 0xfffff91c03057824 */ /* 0x000fe400078e0200 */
[----:B------:R-:W-:Y:S02]  /*0260*/  HFMA2 R0, -RZ, RZ, 0, 0 ;  /* 0x00000000ff007431 */ /* 0x000fe400000001ff */
[----:B------:R-:W-:Y:S01]  /*0270*/  IMAD R2, R2, 0x6e4, R5 ;  /* 0x000006e402027824 */ /* 0x000fe200078e0205 */
[----:B------:R-:W-:-:S03]  /*0280*/  CS2R R4, SRZ ;  /* 0x0000000000047805 */ /* 0x000fc6000001ff00 */
[----:B------:R-:W-:Y:S01]  /*0290*/  IMAD R26, R3, 0x242d0, R2 ;  /* 0x000242d0031a7824 */ /* 0x000fe200078e0202 */
[----:B---3--:R-:W-:-:S07]  /*02a0*/  CS2R R2, SRZ ;  /* 0x0000000000027805 */ /* 0x008fce000001ff00 */
.L_x_6:
[----:B0-----:R-:W0:Y:S01]  /*02b0*/  LDC.64 R20, c[0x0][0x380] ;  /* 0x0000e000ff147b82 */ /* 0x001e220000000a00 */
[C---:B------:R-:W-:Y:S01]  /*02c0*/  SHF.L.U32 R31, R29.reuse, 0x5, RZ ;  /* 0x000000051d1f7819 */ /* 0x040fe200000006ff */
[----:B------:R-:W-:Y:S01]  /*02d0*/  IMAD R35, R29, 0xdc80, R26 ;  /* 0x0000dc801d237824 */ /* 0x000fe200078e021a */
[----:B------:R-:W-:Y:S02]  /*02e0*/  SHF.R.U32.HI R32, RZ, 0x7, R22 ;  /* 0x00000007ff207819 */ /* 0x000fe40000011616 */
[----:B------:R-:W-:Y:S02]  /*02f0*/  MOV R46, RZ ;  /* 0x000000ff002e7202 */ /* 0x000fe40000000f00 */
[----:B------:R-:W-:Y:S02]  /*0300*/  LOP3.LUT R37, R31, R32, RZ, 0xfc, !PT ;  /* 0x000000201f257212 */ /* 0x000fe400078efcff */
[----:B------:R-:W-:Y:S02]  /*0310*/  MOV R48, RZ ;  /* 0x000000ff00307202 */ /* 0x000fe40000000f00 */
[C---:B------:R-:W-:Y:S01]  /*0320*/  ISETP.GT.U32.AND P0, PT, R37.reuse, 0x41, PT ;  /* 0x000000412500780c */ /* 0x040fe20003f04070 */
[----:B------:R-:W-:Y:S01]  /*0330*/  BAR.SYNC.DEFER_BLOCKING 0x0 ;  /* 0x0000000000007b1d */ /* 0x000fe20000010000 */
[----:B------:R-:W-:-:S02]  /*0340*/  ISETP.GT.U32.AND P1, PT, R37, 0x3e, PT ;  /* 0x0000003e2500780c */ /* 0x000fc40003f24070 */
[C---:B------:R-:W-:Y:S02]  /*0350*/  ISETP.GT.U32.AND P2, PT, R37.reuse, 0x3b, PT ;  /* 0x0000003b2500780c */ /* 0x040fe40003f44070 */
[----:B------:R-:W-:Y:S02]  /*0360*/  ISETP.GT.U32.AND P3, PT, R37, 0x38, PT ;  /* 0x000000382500780c */ /* 0x000fe40003f64070 */
[----:B------:R-:W-:Y:S01]  /*0370*/  MOV R50, RZ ;  /* 0x000000ff00327202 */ /* 0x000fe20000000f00 */
[----:B0-----:R-:W-:Y:S01]  /*0380*/  IMAD.WIDE.U32 R20, R35, 0x4, R20 ;  /* 0x0000000423147825 */ /* 0x001fe200078e0014 */
[----:B------:R-:W-:-:S04]  /*0390*/  MOV R35, RZ ;  /* 0x000000ff00237202 */ /* 0x000fc80000000f00 */
[----:B------:R-:W2:Y:S04]  /*03a0*/  LDG.E.CONSTANT R32, desc[UR8][R20.64] ;  /* 0x0000000814207981 */ /* 0x000ea8000c1e9900 */
[----:B------:R-:W3:Y:S04]  /*03b0*/  LDG.E.CONSTANT R34, desc[UR8][R20.64+0x52b0] ;  /* 0x0052b00814227981 */ /* 0x000ee8000c1e9900 */
[----:B------:R-:W4:Y:S04]  /*03c0*/  @!P0 LDG.E.CONSTANT R46, desc[UR8][R20.64+0x1f020] ;  /* 0x01f02008142e8981 */ /* 0x000f28000c1e9900 */
[----:B------:R-:W5:Y:S04]  /*03d0*/  LDG.E.CONSTANT R36, desc[UR8][R20.64+0xa560] ;  /* 0x00a5600814247981 */ /* 0x000f68000c1e9900 */
[----:B------:R-:W5:Y:S04]  /*03e0*/  LDG.E.CONSTANT R38, desc[UR8][R20.64+0xf810] ;  /* 0x00f8100814267981 */ /* 0x000f68000c1e9900 */
[----:B------:R-:W5:Y:S04]  /*03f0*/  LDG.E.CONSTANT R40, desc[UR8][R20.64+0x14ac0] ;  /* 0x014ac00814287981 */ /* 0x000f68000c1e9900 */
[----:B------:R-:W5:Y:S04]  /*0400*/  LDG.E.CONSTANT R44, desc[UR8][R20.64+0x19d70] ;  /* 0x019d7008142c7981 */ /* 0x000f68000c1e9900 */
[----:B------:R-:W5:Y:S04]  /*0410*/  @!P1 LDG.E.CONSTANT R48, desc[UR8][R20.64+0x242d0] ;  /* 0x0242d00814309981 */ /* 0x000f68000c1e9900 */
[----:B------:R-:W5:Y:S04]  /*0420*/  @!P2 LDG.E.CONSTANT R50, desc[UR8][R20.64+0x29580] ;  /* 0x029580081432a981 */ /* 0x000f68000c1e9900 */
[----:B------:R-:W5:Y:S01]  /*0430*/  @!P3 LDG.E.CONSTANT R35, desc[UR8][R20.64+0x2e830] ;  /* 0x02e830081423b981 */ /* 0x000f62000c1e9900 */
[----:B------:R-:W-:Y:S01]  /*0440*/  ISETP.GT.U32.AND P1, PT, R22, 0xff, PT ;  /* 0x000000ff1600780c */ /* 0x000fe20003f24070 */
[----:B------:R-:W-:Y:S01]  /*0450*/  VIADD R29, R29, 0x1 ;  /* 0x000000011d1d7836 */ /* 0x000fe20000000000 */
[----:B------:R-:W-:Y:S04]  /*0460*/  BSSY.RECONVERGENT B0, `(.L_x_0) ;  /* 0x0000014000007945 */ /* 0x000fe80003800200 */
[----:B------:R-:W-:Y:S01]  /*0470*/  ISETP.NE.AND P0, PT, R29, 0x3, PT ;  /* 0x000000031d00780c */ /* 0x000fe20003f05270 */
[----:B--2---:R0:W-:Y:S04]  /*0480*/  STS [R27+UR4], R32 ;  /* 0x000000201b007988 */ /* 0x0041e80008000804 */
[----:B---3--:R0:W-:Y:S04]  /*0490*/  STS [R27+UR4+0x600], R34 ;  /* 0x000600221b007988 */ /* 0x0081e80008000804 */
[----:B----4-:R0:W-:Y:S04]  /*04a0*/  STS [R27+UR4+0x2400], R46 ;  /* 0x0024002e1b007988 */ /* 0x0101e80008000804 */
[----:B-----5:R0:W-:Y:S04]  /*04b0*/  STS [R27+UR4+0xc00], R36 ;  /* 0x000c00241b007988 */ /* 0x0201e80008000804 */
[----:B------:R0:W-:Y:S04]  /*04c0*/  STS [R27+UR4+0x1200], R38 ;  /* 0x001200261b007988 */ /* 0x0001e80008000804 */
[----:B------:R0:W-:Y:S04]  /*04d0*/  STS [R27+UR4+0x1800], R40 ;  /* 0x001800281b007988 */ /* 0x0001e80008000804 */
[----:B------:R0:W-:Y:S04]  /*04e0*/  STS [R27+UR4+0x1e00], R44 ;  /* 0x001e002c1b007988 */ /* 0x0001e80008000804 */
[----:B------:R0:W-:Y:S04]  /*04f0*/  STS [R27+UR4+0x2a00], R48 ;  /* 0x002a00301b007988 */ /* 0x0001e80008000804 */
[----:B------:R0:W-:Y:S04]  /*0500*/  STS [R27+UR4+0x3000], R50 ;  /* 0x003000321b007988 */ /* 0x0001e80008000804 */
[----:B------:R0:W-:Y:S01]  /*0510*/  STS [R27+UR4+0x3600], R35 ;  /* 0x003600231b007988 */ /* 0x0001e20008000804 */
[----:B------:R-:W-:Y:S05]  /*0520*/  @P1 BRA `(.L_x_1) ;  /* 0x00000000001c1947 */ /* 0x000fea0003800000 */
[----:B------:R-:W-:Y:S01]  /*0530*/  ISETP.GT.U32.AND P1, PT, R37, 0x35, PT ;  /* 0x000000352500780c */ /* 0x000fe20003f24070 */
[----:B------:R-:W-:Y:S01]  /*0540*/  BSSY.RECONVERGENT B1, `(.L_x_2) ;  /* 0x0000004000017945 */ /* 0x000fe20003800200 */
[----:B0-----:R-:W-:-:S11]  /*0550*/  HFMA2 R32, -RZ, RZ, 0, 0 ;  /* 0x00000000ff207431 */ /* 0x001fd600000001ff */
[----:B------:R-:W-:Y:S05]  /*0560*/  @P1 BRA `(.L_x_3) ;  /* 0x0000000000041947 */ /* 0x000fea0003800000 */
[----:B------:R0:W5:Y:S02]  /*0570*/  LDG.E.CONSTANT R32, desc[UR8][R20.64+0x33ae0] ;  /* 0x033ae00814207981 */ /* 0x000164000c1e9900 */
.L_x_3:
[----:B------:R-:W-:Y:S05]  /*0580*/  BSYNC.RECONVERGENT B1 ;  /* 0x0000000000017941 */ /* 0x000fea0003800200 */
.L_x_2:
[----:B-----5:R1:W-:Y:S02]  /*0590*/  STS [R27+UR4+0x3c00], R32 ;  /* 0x003c00201b007988 */ /* 0x0203e40008000804 */
.L_x_1:
[----:B------:R-:W-:Y:S05]  /*05a0*/  BSYNC.RECONVERGENT B0 ;  /* 0x0000000000007941 */ /* 0x000fea0003800200 */
.L_x_0:
[----:B0-----:R-:W0:Y:S01]  /*05b0*/  LDC.64 R20, c[0x0][0x388] ;  /* 0x0000e200ff147b82 */ /* 0x001e220000000a00 */
[----:B------:R-:W-:Y:S01]  /*05c0*/  IADD3 R34, PT, PT, -R24, 0x54, RZ ;  /* 0x0000005418227810 */ /* 0x000fe20007ffe1ff */
[----:B-1----:R-:W-:Y:S02]  /*05d0*/  IMAD R32, R45, 0x54, R24 ;  /* 0x000000542d207824 */ /* 0x002fe400078e0218 */
[----:B------:R-:W-:Y:S01]  /*05e0*/  HFMA2 R38, -RZ, RZ, 0, 0 ;  /* 0x00000000ff267431 */ /* 0x000fe200000001ff */
[----:B------:R-:W-:Y:S01]  /*05f0*/  MOV R36, RZ ;  /* 0x000000ff00247202 */ /* 0x000fe20000000f00 */
[----:B------:R-:W-:Y:S01]  /*0600*/  HFMA2 R46, -RZ, RZ, 0, 0 ;  /* 0x00000000ff2e7431 */ /* 0x000fe200000001ff */
[C---:B------:R-:W-:Y:S01]  /*0610*/  ISETP.GE.U32.AND P1, PT, R31.reuse, R34, PT ;  /* 0x000000221f00720c */ /* 0x040fe20003f26070 */
[----:B------:R-:W-:Y:S01]  /*0620*/  HFMA2 R34, -RZ, RZ, 0, 0 ;  /* 0x00000000ff227431 */ /* 0x000fe200000001ff */
[----:B------:R-:W-:Y:S01]  /*0630*/  IADD3 R35, PT, PT, R31, R32, RZ ;  /* 0x000000201f237210 */ /* 0x000fe20007ffe0ff */
[----:B------:R-:W-:Y:S01]  /*0640*/  IMAD.MOV.U32 R40, RZ, RZ, RZ ;  /* 0x000000ffff287224 */ /* 0x000fe200078e00ff */
[----:B------:R-:W-:-:S02]  /*0650*/  MOV R32, RZ ;  /* 0x000000ff00207202 */ /* 0x000fc40000000f00 */
[----:B------:R-:W-:Y:S01]  /*0660*/  MOV R44, RZ ;  /* 0x000000ff002c7202 */ /* 0x000fe20000000f00 */
[----:B0-----:R-:W-:-:S06]  /*0670*/  IMAD.WIDE.U32 R20, R35, 0x4, R20 ;  /* 0x0000000423147825 */ /* 0x001fcc00078e0014 */
[----:B------:R-:W2:Y:S04]  /*0680*/  @!P1 LDG.E.CONSTANT R32, desc[UR8][R20.64] ;  /* 0x0000000814209981 */ /* 0x000ea8000c1e9900 */
[----:B------:R-:W3:Y:S04]  /*0690*/  @!P1 LDG.E.CONSTANT R34, desc[UR8][R20.64+0xfc0] ;  /* 0x000fc00814229981 */ /* 0x000ee8000c1e9900 */
[----:B------:R-:W4:Y:S04]  /*06a0*/  @!P1 LDG.E.CONSTANT R36, desc[UR8][R20.64+0x1f80] ;  /* 0x001f800814249981 */ /* 0x000f28000c1e9900 */
[----:B------:R-:W5:Y:S04]  /*06b0*/  @!P1 LDG.E.CONSTANT R38, desc[UR8][R20.64+0x2f40] ;  /* 0x002f400814269981 */ /* 0x000f68000c1e9900 */
[----:B------:R-:W5:Y:S04]  /*06c0*/  @!P1 LDG.E.CONSTANT R40, desc[UR8][R20.64+0x3f00] ;  /* 0x003f000814289981 */ /* 0x000f68000c1e9900 */
[----:B------:R-:W5:Y:S04]  /*06d0*/  @!P1 LDG.E.CONSTANT R44, desc[UR8][R20.64+0x4ec0] ;  /* 0x004ec008142c9981 */ /* 0x000f68000c1e9900 */
[----:B------:R0:W5:Y:S01]  /*06e0*/  @!P1 LDG.E.CONSTANT R46, desc[UR8][R20.64+0x5e80] ;  /* 0x005e8008142e9981 */ /* 0x000162000c1e9900 */
[----:B------:R-:W1:Y:S01]  /*06f0*/  S2UR UR7, SR_CgaCtaId ;  /* 0x00000000000779c3 */ /* 0x000e620000008800 */
[----:B------:R-:W-:-:S02]  /*0700*/  UMOV UR6, 0x400 ;  /* 0x0000040000067882 */ /* 0x000fc40000000000 */
[----:B------:R0:W-:Y:S01]  /*0710*/  STS [R27+UR5+0x2a00], RZ ;  /* 0x002a00ff1b007988 */ /* 0x0001e20008000805 */
[----:B------:R-:W-:-:S04]  /*0720*/  UIADD3 UR6, UPT, UPT, UR6, 0x4000, URZ ;  /* 0x0000400006067890 */ /* 0x000fc8000fffe0ff */
[----:B-1----:R-:W-:-:S06]  /*0730*/  ULEA UR6, UR7, UR6, 0x18 ;  /* 0x0000000607067291 */ /* 0x002fcc000f8ec0ff */
[----:B0-----:R-:W-:Y:S01]  /*0740*/  LEA R20, R45, UR6, 0x7 ;  /* 0x000000062d147c11 */ /* 0x001fe2000f8e38ff */
[----:B------:R-:W-:-:S03]  /*0750*/  UMOV UR6, 0x100 ;  /* 0x0000010000067882 */ /* 0x000fc60000000000 */
[----:B------:R-:W-:Y:S01]  /*0760*/  IADD3 R20, PT, PT, R20, 0x1200, RZ ;  /* 0x0000120014147810 */ /* 0x000fe20007ffe0ff */
[----:B--2---:R0:W-:Y:S04]  /*0770*/  STS [R27+UR5], R32 ;  /* 0x000000201b007988 */ /* 0x0041e80008000805 */
[----:B---3--:R0:W-:Y:S04]  /*0780*/  STS [R27+UR5+0x600], R34 ;  /* 0x000600221b007988 */ /* 0x0081e80008000805 */
[----:B----4-:R0:W-:Y:S04]  /*0790*/  STS [R27+UR5+0xc00], R36 ;  /* 0x000c00241b007988 */ /* 0x0101e80008000805 */
[----:B-----5:R0:W-:Y:S04]  /*07a0*/  STS [R27+UR5+0x1200], R38 ;  /* 0x001200261b007988 */ /* 0x0201e80008000805 */
[----:B------:R0:W-:Y:S04]  /*07b0*/  STS [R27+UR5+0x1800], R40 ;  /* 0x001800281b007988 */ /* 0x0001e80008000805 */
[----:B------:R0:W-:Y:S04]  /*07c0*/  STS [R27+UR5+0x1e00], R44 ;  /* 0x001e002c1b007988 */ /* 0x0001e80008000805 */
[----:B------:R0:W-:Y:S01]  /*07d0*/  STS [R27+UR5+0x2400], R46 ;  /* 0x0024002e1b007988 */ /* 0x0001e20008000805 */
[----:B------:R-:W-:Y:S06]  /*07e0*/  BAR.SYNC.DEFER_BLOCKING 0x0 ;  /* 0x0000000000007b1d */ /* 0x000fec0000010000 */
.L_x_5:
[----:B------:R-:W-:-:S13]  /*07f0*/  ISETP.GT.U32.AND P1, PT, R31, 0x53, PT ;  /* 0x000000531f00780c */ /* 0x000fda0003f24070 */
[----:B------:R-:W-:Y:S05]  /*0800*/  @P1 BRA `(.L_x_4) ;  /* 0x00000000009c1947 */ /* 0x000fea0003800000 */
[----:B0-----:R-:W-:Y:S04]  /*0810*/  LDS R40, [R20+-0x1200] ;  /* 0xffee000014287984 */ /* 0x001fe80000000800 */
[----:B------:R-:W0:Y:S04]  /*0820*/  LDS R43, [R28+UR6] ;  /* 0x000000061c2b7984 */ /* 0x000e280008000800 */
[----:B------:R-:W1:Y:S04]  /*0830*/  LDS R38, [R20+-0xc00] ;  /* 0xfff4000014267984 */ /* 0x000e680000000800 */
[----:B------:R-:W2:Y:S04]  /*0840*/  LDS R36, [R20+-0x600] ;  /* 0xfffa000014247984 */ /* 0x000ea80000000800 */
[----:B------:R-:W3:Y:S04]  /*0850*/  LDS R34, [R20] ;  /* 0x0000000014227984 */ /* 0x000ee80000000800 */
[----:B------:R-:W4:Y:S04]  /*0860*/  LDS R35, [R20+0x600] ;  /* 0x0006000014237984 */ /* 0x000f280000000800 */
[----:B------:R-:W5:Y:S04]  /*0870*/  LDS R32, [R20+0xc00] ;  /* 0x000c000014207984 */ /* 0x000f680000000800 */
[----:B------:R-:W5:Y:S04]  /*0880*/  LDS R21, [R20+0x1200] ;  /* 0x0012000014157984 */ /* 0x000f680000000800 */
[----:B------:R-:W5:Y:S04]  /*0890*/  LDS R49, [R28+UR6+-0x80] ;  /* 0xffff80061c317984 */ /* 0x000f680008000800 */
[----:B------:R-:W5:Y:S04]  /*08a0*/  LDS R53, [R28+UR6+-0x100] ;  /* 0xffff00061c357984 */ /* 0x000f680008000800 */
[----:B------:R-:W5:Y:S01]  /*08b0*/  LDS R37, [R28+UR6+0x80] ;  /* 0x000080061c257984 */ /* 0x000f620008000800 */
[-C--:B0-----:R-:W-:Y:S01]  /*08c0*/  FFMA R25, R40, R43.reuse, R25 ;  /* 0x0000002b28197223 */ /* 0x081fe20000000019 */
[-C--:B-1----:R-:W-:Y:S01]  /*08d0*/  FFMA R51, R38, R43.reuse, R51 ;  /* 0x0000002b26337223 */ /* 0x082fe20000000033 */
[-C--:B--2---:R-:W-:Y:S01]  /*08e0*/  FFMA R5, R36, R43.reuse, R5 ;  /* 0x0000002b24057223 */ /* 0x084fe20000000005 */
[-C--:B---3--:R-:W-:Y:S01]  /*08f0*/  FFMA R16, R34, R43.reuse, R16 ;  /* 0x0000002b22107223 */ /* 0x088fe20000000010 */
[-C--:B----4-:R-:W-:Y:S01]  /*0900*/  FFMA R12, R35, R43.reuse, R12 ;  /* 0x0000002b230c7223 */ /* 0x090fe2000000000c */
[-C--:B-----5:R-:W-:Y:S01]  /*0910*/  FFMA R7, R32, R43.reuse, R7 ;  /* 0x0000002b20077223 */ /* 0x0a0fe20000000007 */
[----:B------:R-:W-:Y:S01]  /*0920*/  FFMA R2, R21, R43, R2 ;  /* 0x0000002b15027223 */ /* 0x000fe20000000002 */
[-C--:B------:R-:W-:Y:S01]  /*0930*/  FFMA R30, R40, R49.reuse, R30 ;  /* 0x00000031281e7223 */ /* 0x080fe2000000001e */
[-C--:B------:R-:W-:Y:S01]  /*0940*/  FFMA R52, R38, R49.reuse, R52 ;  /* 0x0000003126347223 */ /* 0x080fe20000000034 */
[-C--:B------:R-:W-:Y:S01]  /*0950*/  FFMA R42, R36, R49.reuse, R42 ;  /* 0x00000031242a7223 */ /* 0x080fe2000000002a */
[-C--:B------:R-:W-:Y:S01]  /*0960*/  FFMA R17, R34, R49.reuse, R17 ;  /* 0x0000003122117223 */ /* 0x080fe20000000011 */
[-C--:B------:R-:W-:Y:S01]  /*0970*/  FFMA R13, R35, R49.reuse, R13 ;  /* 0x00000031230d7223 */ /* 0x080fe2000000000d */
[-C--:B------:R-:W-:Y:S01]  /*0980*/  FFMA R8, R32, R49.reuse, R8 ;  /* 0x0000003120087223 */ /* 0x080fe20000000008 */
        /* <DEDUP_REMOVED lines=14> */
[----:B------:R-:W-:-:S07]  /*0a70*/  FFMA R0, R21, R37, R0 ;  /* 0x0000002515007223 */ /* 0x000fce0000000000 */
.L_x_4:
[----:B------:R-:W-:Y:S01]  /*0a80*/  UIADD3 UR6, UPT, UPT, UR6, 0x200, URZ ;  /* 0x0000020006067890 */ /* 0x000fe2000fffe0ff */
[----:B------:R-:W-:Y:S02]  /*0a90*/  IADD3 R31, PT, PT, R31, 0x1, RZ ;  /* 0x000000011f1f7810 */ /* 0x000fe40007ffe0ff */
[----:B------:R-:W-:Y:S01]  /*0aa0*/  IADD3 R20, PT, PT, R20, 0x4, RZ ;  /* 0x0000000414147810 */ /* 0x000fe20007ffe0ff */
[----:B------:R-:W-:-:S09]  /*0ab0*/  UISETP.NE.AND UP0, UPT, UR6, 0x4100, UPT ;  /* 0x000041000600788c */ /* 0x000fd2000bf05270 */
[----:B------:R-:W-:Y:S05]  /*0ac0*/  BRA.U UP0, `(.L_x_5) ;  /* 0xfffffffd00487547 */ /* 0x000fea000b83ffff */
[----:B------:R-:W-:Y:S05]  /*0ad0*/  @P0 BRA `(.L_x_6) ;  /* 0xfffffff400f40947 */ /* 0x000fea000383ffff */
[----:B------:R-:W1:Y:S01]  /*0ae0*/  LDC.64 R28, c[0x0][0x398] ;  /* 0x0000e600ff1c7b82 */ /* 0x000e620000000a00 */
[----:B------:R-:W-:-:S05]  /*0af0*/  IADD3 R24, PT, PT, R19, R24, RZ ;  /* 0x0000001813187210 */ /* 0x000fca0007ffe0ff */
[----:B------:R-:W-:Y:S02]  /*0b00*/  IMAD R45, R45, 0x37200, R24 ;  /* 0x000372002d2d7824 */ /* 0x000fe400078e0218 */
[----:B0-----:R-:W0:Y:S02]  /*0b10*/  LDC.64 R26, c[0x0][0x390] ;  /* 0x0000e400ff1a7b82 */ /* 0x001e240000000a00 */
[----:B-1----:R-:W-:-:S05]  /*0b20*/  IMAD.WIDE.U32 R28, R45, 0x4, R28 ;  /* 0x000000042d1c7825 */ /* 0x002fca00078e001c */
[----:B------:R-:W2:Y:S04]  /*0b30*/  LDG.E.CONSTANT R49, desc[UR8][R28.64] ;  /* 0x000000081c317981 */ /* 0x000ea8000c1e9900 */
[----:B------:R-:W3:Y:S01]  /*0b40*/  LDG.E.CONSTANT R31, desc[UR8][R28.64+0x80] ;  /* 0x000080081c1f7981 */ /* 0x000ee2000c1e9900 */
[----:B------:R-:W-:-:S03]  /*0b50*/  IADD3 R36, P0, PT, R28, 0x1000000, RZ ;  /* 0x010000001c247810 */ /* 0x000fc60007f1e0ff */
[----:B------:R-:W4:Y:S02]  /*0b60*/  LDG.E.CONSTANT R38, desc[UR8][R28.64+0x100] ;  /* 0x000100081c267981 */ /* 0x000f24000c1e9900 */
[----:B------:R-:W-:Y:S02]  /*0b70*/  IMAD.X R37, RZ, RZ, R29, P0 ;  /* 0x000000ffff257224 */ /* 0x000fe400000e061d */
[----:B------:R-:W5:Y:S04]  /*0b80*/  LDG.E.CONSTANT R40, desc[UR8][R28.64+0x180] ;  /* 0x000180081c287981 */ /* 0x000f68000c1e9900 */
[----:B------:R-:W5:Y:S01]  /*0b90*/  LDG.E.CONSTANT R48, desc[UR8][R36.64+-0x5aa000] ;  /* 0xa560000824307981 */ /* 0x000f62000c1e9900 */
[----:B------:R-:W-:Y:S01]  /*0ba0*/  IADD3 R34, P0, PT, R28, 0x2000000, RZ ;  /* 0x020000001c227810 */ /* 0x000fe20007f1e0ff */
[----:B0-----:R-:W-:-:S02]  /*0bb0*/  IMAD.WIDE.U32 R26, R45, 0x4, R26 ;  /* 0x000000042d1a7825 */ /* 0x001fc400078e001a */
[----:B------:R-:W5:Y:S01]  /*0bc0*/  LDG.E.CONSTANT R44, desc[UR8][R36.64+-0x5a9e80] ;  /* 0xa5618008242c7981 */ /* 0x000f62000c1e9900 */
[----:B------:R-:W-:-:S03]  /*0bd0*/  IADD3.X R35, PT, PT, RZ, R29, RZ, P0, !PT ;  /* 0x0000001dff237210 */ /* 0x000fc600007fe4ff */
[----:B------:R-:W5:Y:S04]  /*0be0*/  LDG.E.CONSTANT R43, desc[UR8][R36.64+0x4ac080] ;  /* 0x4ac08008242b7981 */ /* 0x000f68000c1e9900 */
[----:B------:R-:W5:Y:S04]  /*0bf0*/  LDG.E.CONSTANT R19, desc[UR8][R34.64+-0xfe000] ;  /* 0xf020000822137981 */ /* 0x000f68000c1e9900 */
[----:B------:R-:W5:Y:S04]  /*0c00*/  LDG.E.CONSTANT R24, desc[UR8][R34.64+-0xfdf80] ;  /* 0xf020800822187981 */ /* 0x000f68000c1e9900 */
[----:B------:R-:W5:Y:S04]  /*0c10*/  LDG.E.CONSTANT R21, desc[UR8][R34.64+-0xfdf00] ;  /* 0xf021000822157981 */ /* 0x000f68000c1e9900 */
[----:B------:R0:W5:Y:S04]  /*0c20*/  LDG.E.CONSTANT R32, desc[UR8][R34.64+-0xfde80] ;  /* 0xf021800822207981 */ /* 0x000168000c1e9900 */
[----:B------:R-:W5:Y:S04]  /*0c30*/  LDG.E.CONSTANT R53, desc[UR8][R36.64+-0x5a9f80] ;  /* 0xa560800824357981 */ /* 0x000f68000c1e9900 */
[----:B------:R-:W5:Y:S04]  /*0c40*/  LDG.E.CONSTANT R50, desc[UR8][R36.64+-0x5a9f00] ;  /* 0xa561000824327981 */ /* 0x000f68000c1e9900 */
[----:B------:R-:W5:Y:S04]  /*0c50*/  LDG.E.CONSTANT R46, desc[UR8][R36.64+0x4ac000] ;  /* 0x4ac00008242e7981 */ /* 0x000f68000c1e9900 */
[----:B------:R-:W5:Y:S04]  /*0c60*/  LDG.E.CONSTANT R20, desc[UR8][R36.64+0x4ac100] ;  /* 0x4ac1000824147981 */ /* 0x000f68000c1e9900 */
[----:B------:R-:W5:Y:S01]  /*0c70*/  LDG.E.CONSTANT R22, desc[UR8][R36.64+0x4ac180] ;  /* 0x4ac1800824167981 */ /* 0x000f62000c1e9900 */
[----:B--2---:R-:W-:Y:S01]  /*0c80*/  FADD R49, R33, R49 ;  /* 0x0000003121317221 */ /* 0x004fe20000000000 */
[----:B---3--:R-:W-:Y:S01]  /*0c90*/  FADD R33, R30, R31 ;  /* 0x0000001f1e217221 */ /* 0x008fe20000000000 */
[----:B------:R-:W-:-:S03]  /*0ca0*/  IADD3 R30, P0, PT, R28, 0x3000000, RZ ;  /* 0x030000001c1e7810 */ /* 0x000fc60007f1e0ff */
[----:B------:R5:W-:Y:S01]  /*0cb0*/  STG.E desc[UR8][R26.64], R49 ;  /* 0x000000311a007986 */ /* 0x000be2000c101908 */
[-C--:B------:R-:W-:Y:S01]  /*0cc0*/  IADD3.X R31, PT, PT, RZ, R29.reuse, RZ, P0, !PT ;  /* 0x0000001dff1f7210 */ /* 0x080fe200007fe4ff */
[----:B----4-:R-:W-:Y:S01]  /*0cd0*/  FADD R25, R25, R38 ;  /* 0x0000002619197221 */ /* 0x010fe20000000000 */
[----:B0-----:R-:W-:Y:S01]  /*0ce0*/  IADD3 R34, P0, PT, R28, 0x4000000, RZ ;  /* 0x040000001c227810 */ /* 0x001fe20007f1e0ff */
[----:B------:R-:W-:Y:S03]  /*0cf0*/  STG.E desc[UR8][R26.64+0x80], R33 ;  /* 0x000080211a007986 */ /* 0x000fe6000c101908 */
[----:B------:R-:W-:Y:S01]  /*0d00*/  IADD3.X R35, PT, PT, RZ, R29, RZ, P0, !PT ;  /* 0x0000001dff237210 */ /* 0x000fe200007fe4ff */
[----:B-----5:R-:W-:Y:S01]  /*0d10*/  FADD R49, R23, R40 ;  /* 0x0000002817317221 */ /* 0x020fe20000000000 */
[----:B------:R0:W-:Y:S04]  /*0d20*/  STG.E desc[UR8][R26.64+0x100], R25 ;  /* 0x000100191a007986 */ /* 0x0001e8000c101908 */
[----:B------:R-:W2:Y:S04]  /*0d30*/  LDG.E.CONSTANT R23, desc[UR8][R30.64+-0x6a8000] ;  /* 0x958000081e177981 */ /* 0x000ea8000c1e9900 */
[----:B------:R-:W3:Y:S04]  /*0d40*/  LDG.E.CONSTANT R36, desc[UR8][R30.64+-0x6a7f80] ;  /* 0x958080081e247981 */ /* 0x000ee8000c1e9900 */
[----:B0-----:R-:W4:Y:S04]  /*0d50*/  LDG.E.CONSTANT R25, desc[UR8][R30.64+-0x6a7f00] ;  /* 0x958100081e197981 */ /* 0x001f28000c1e9900 */
[----:B------:R-:W5:Y:S04]  /*0d60*/  LDG.E.CONSTANT R33, desc[UR8][R30.64+-0x6a7e80] ;  /* 0x958180081e217981 */ /* 0x000f68000c1e9900 */
[----:B------:R-:W5:Y:S04]  /*0d70*/  LDG.E.CONSTANT R38, desc[UR8][R30.64+0x3ae000] ;  /* 0x3ae000081e267981 */ /* 0x000f68000c1e9900 */
[----:B------:R-:W5:Y:S04]  /*0d80*/  LDG.E.CONSTANT R37, desc[UR8][R30.64+0x3ae080] ;  /* 0x3ae080081e257981 */ /* 0x000f68000c1e9900 */
[----:B------:R-:W5:Y:S04]  /*0d90*/  LDG.E.CONSTANT R40, desc[UR8][R30.64+0x3ae100] ;  /* 0x3ae100081e287981 */ /* 0x000f68000c1e9900 */
[----:B------:R0:W5:Y:S04]  /*0da0*/  LDG.E.CONSTANT R45, desc[UR8][R30.64+0x3ae180] ;  /* 0x3ae180081e2d7981 */ /* 0x000168000c1e9900 */
[----:B------:R1:W-:Y:S01]  /*0db0*/  STG.E desc[UR8][R26.64+0x180], R49 ;  /* 0x000180311a007986 */ /* 0x0003e2000c101908 */
[----:B0-----:R-:W-:-:S03]  /*0dc0*/  FADD R31, R47, R48 ;  /* 0x000000302f1f7221 */ /* 0x001fc60000000000 */
[----:B------:R-:W5:Y:S04]  /*0dd0*/  LDG.E.CONSTANT R48, desc[UR8][R34.64+-0x1fbf80] ;  /* 0xe040800822307981 */ /* 0x000f68000c1e9900 */
[----:B-1----:R-:W5:Y:S04]  /*0de0*/  LDG.E.CONSTANT R49, desc[UR8][R34.64+-0x1fc000] ;  /* 0xe040000822317981 */ /* 0x002f68000c1e9900 */
[----:B------:R-:W5:Y:S04]  /*0df0*/  LDG.E.CONSTANT R47, desc[UR8][R34.64+-0x1fbf00] ;  /* 0xe0410008222f7981 */ /* 0x000f68000c1e9900 */
[----:B------:R-:W5:Y:S01]  /*0e00*/  LDG.E.CONSTANT R35, desc[UR8][R34.64+-0x1fbe80] ;  /* 0xe041800822237981 */ /* 0x000f62000c1e9900 */
[----:B------:R-:W-:Y:S01]  /*0e10*/  IADD3 R28, P0, PT, R26, 0x1000000, RZ ;  /* 0x010000001a1c7810 */ /* 0x000fe20007f1e0ff */
[----:B------:R-:W-:Y:S01]  /*0e20*/  FADD R39, R39, R44 ;  /* 0x0000002c27277221 */ /* 0x000fe20000000000 */
[----:B------:R-:W-:-:S02]  /*0e30*/  FADD R44, R42, R43 ;  /* 0x0000002b2a2c7221 */ /* 0x000fc40000000000 */
[-C--:B------:R-:W-:Y:S02]  /*0e40*/  IADD3.X R29, PT, PT, RZ, R27.reuse, RZ, P0, !PT ;  /* 0x0000001bff1d7210 */ /* 0x080fe400007fe4ff */
[C---:B------:R-:W-:Y:S02]  /*0e50*/  IADD3 R42, P0, PT, R26.reuse, 0x2000000, RZ ;  /* 0x020000001a2a7810 */ /* 0x040fe40007f1e0ff */
[----:B------:R-:W-:Y:S01]  /*0e60*/  IADD3 R30, P1, PT, R26, 0x3000000, RZ ;  /* 0x030000001a1e7810 */ /* 0x000fe20007f3e0ff */
[----:B------:R-:W-:Y:S01]  /*0e70*/  FADD R53, R52, R53 ;  /* 0x0000003534357221 */ /* 0x000fe20000000000 */
[----:B------:R-:W-:Y:S01]  /*0e80*/  IADD3 R26, P2, PT, R26, 0x4000000, RZ ;  /* 0x040000001a1a7810 */ /* 0x000fe20007f5e0ff */
[----:B------:R-:W-:Y:S01]  /*0e90*/  FADD R51, R51, R50 ;  /* 0x0000003233337221 */ /* 0x000fe20000000000 */
[----:B------:R-:W-:Y:S01]  /*0ea0*/  FADD R41, R41, R46 ;  /* 0x0000002e29297221 */ /* 0x000fe20000000000 */
[----:B------:R-:W-:Y:S01]  /*0eb0*/  FADD R5, R5, R20 ;  /* 0x0000001405057221 */ /* 0x000fe20000000000 */
[----:B------:R-:W-:Y:S01]  /*0ec0*/  FADD R11, R11, R22 ;  /* 0x000000160b0b7221 */ /* 0x000fe20000000000 */
[----:B------:R0:W-:Y:S01]  /*0ed0*/  STG.E desc[UR8][R28.64+-0x5aa000], R31 ;  /* 0xa560001f1c007986 */ /* 0x0001e2000c101908 */
[-C--:B------:R-:W-:Y:S01]  /*0ee0*/  IADD3.X R43, PT, PT, RZ, R27.reuse, RZ, P0, !PT ;  /* 0x0000001bff2b7210 */ /* 0x080fe200007fe4ff */
[----:B------:R-:W-:Y:S01]  /*0ef0*/  FADD R19, R18, R19 ;  /* 0x0000001312137221 */ /* 0x000fe20000000000 */
[----:B------:R-:W-:Y:S01]  /*0f00*/  FADD R17, R17, R24 ;  /* 0x0000001811117221 */ /* 0x000fe20000000000 */
[----:B------:R-:W-:Y:S01]  /*0f10*/  FADD R21, R16, R21 ;  /* 0x0000001510157221 */ /* 0x000fe20000000000 */
[----:B------:R-:W-:Y:S01]  /*0f20*/  FADD R15, R15, R32 ;  /* 0x000000200f0f7221 */ /* 0x000fe20000000000 */
[----:B------:R-:W-:Y:S01]  /*0f30*/  STG.E desc[UR8][R28.64+-0x5a9f80], R53 ;  /* 0xa56080351c007986 */ /* 0x000fe2000c101908 */
[----:B0-----:R-:W-:-:S02]  /*0f40*/  IADD3.X R31, PT, PT, RZ, R27, RZ, P1, !PT ;  /* 0x0000001bff1f7210 */ /* 0x001fc40000ffe4ff */
[----:B------:R-:W-:Y:S01]  /*0f50*/  IADD3.X R27, PT, PT, RZ, R27, RZ, P2, !PT ;  /* 0x0000001bff1b7210 */ /* 0x000fe200017fe4ff */
[----:B------:R-:W-:Y:S04]  /*0f60*/  STG.E desc[UR8][R28.64+-0x5a9f00], R51 ;  /* 0xa56100331c007986 */ /* 0x000fe8000c101908 */
        /* <DEDUP_REMOVED lines=8> */
[----:B------:R-:W-:Y:S01]  /*0ff0*/  STG.E desc[UR8][R42.64+-0xfde80], R15 ;  /* 0xf021800f2a007986 */ /* 0x000fe2000c101908 */
[----:B--2---:R-:W-:Y:S01]  /*1000*/  FADD R23, R14, R23 ;  /* 0x000000170e177221 */ /* 0x004fe20000000000 */
[----:B---3--:R-:W-:Y:S01]  /*1010*/  FADD R13, R13, R36 ;  /* 0x000000240d0d7221 */ /* 0x008fe20000000000 */
[----:B----4-:R-:W-:Y:S01]  /*1020*/  FADD R25, R12, R25 ;  /* 0x000000190c197221 */ /* 0x010fe20000000000 */
[----:B-----5:R-:W-:Y:S01]  /*1030*/  FADD R33, R10, R33 ;  /* 0x000000210a217221 */ /* 0x020fe20000000000 */
[----:B------:R-:W-:Y:S01]  /*1040*/  FADD R9, R9, R38 ;  /* 0x0000002609097221 */ /* 0x000fe20000000000 */
[----:B------:R-:W-:Y:S01]  /*1050*/  FADD R37, R8, R37 ;  /* 0x0000002508257221 */ /* 0x000fe20000000000 */
[----:B------:R-:W-:Y:S01]  /*1060*/  FADD R7, R7, R40 ;  /* 0x0000002807077221 */ /* 0x000fe20000000000 */
[----:B------:R-:W-:Y:S01]  /*1070*/  FADD R45, R6, R45 ;  /* 0x0000002d062d7221 */ /* 0x000fe20000000000 */
[----:B------:R-:W-:Y:S04]  /*1080*/  STG.E desc[UR8][R30.64+-0x6a8000], R23 ;  /* 0x958000171e007986 */ /* 0x000fe8000c101908 */
[----:B------:R-:W-:Y:S01]  /*1090*/  STG.E desc[UR8][R30.64+-0x6a7f80], R13 ;  /* 0x9580800d1e007986 */ /* 0x000fe2000c101908 */
[----:B------:R-:W-:Y:S01]  /*10a0*/  FADD R3, R3, R48 ;  /* 0x0000003003037221 */ /* 0x000fe20000000000 */
[----:B------:R-:W-:Y:S01]  /*10b0*/  FADD R49, R4, R49 ;  /* 0x0000003104317221 */ /* 0x000fe20000000000 */
[----:B------:R-:W-:Y:S01]  /*10c0*/  FADD R47, R2, R47 ;  /* 0x0000002f022f7221 */ /* 0x000fe20000000000 */
[----:B------:R-:W-:Y:S04]  /*10d0*/  STG.E desc[UR8][R30.64+-0x6a7f00], R25 ;  /* 0x958100191e007986 */ /* 0x000fe8000c101908 */
[----:B------:R-:W-:Y:S01]  /*10e0*/  STG.E desc[UR8][R30.64+-0x6a7e80], R33 ;  /* 0x958180211e007986 */ /* 0x000fe2000c101908 */
[----:B------:R-:W-:-:S03]  /*10f0*/  FADD R35, R0, R35 ;  /* 0x0000002300237221 */ /* 0x000fc60000000000 */
        /* <DEDUP_REMOVED lines=8> */
[----:B------:R-:W-:Y:S05]  /*1180*/  EXIT ;  /* 0x000000000000794d */ /* 0x000fea0003800000 */
.L_x_7:
[----:B------:R-:W-:-:S00]  /*1190*/  BRA `(.L_x_7) ;  /* 0xfffffffc00fc7947 */ /* 0x000fc0000383ffff */
[----:B------:R-:W-:-:S00]  /*11a0*/  NOP ;  /* 0x0000000000007918 */ /* 0x000fc00000000000 */
        /* <DEDUP_REMOVED lines=13> */
.L_x_8:


//--------------------- .nv.shared.default_function_kernel0 --------------------------
	.section	.nv.shared.default_function_kernel0,"aw",@nobits
	.sectionflags	@""
	.align	4
.nv.shared.default_function_kernel0:
	.zero		29696


//--------------------- .nv.shared.reserved.0     --------------------------
	.section	.nv.shared.reserved.0,"aw",@nobits
	.weak		__nv_reservedSMEM_offset_0_alias
	.size		__nv_reservedSMEM_offset_0_alias, 0, 64
	.other		__nv_reservedSMEM_offset_0_alias,@"STO_CUDA_RESERVED_SHARED STV_DEFAULT"
__nv_reservedSMEM_offset_0_alias:
	.zero		0
	.zero		64


//--------------------- .nv.constant0.default_function_kernel0 --------------------------
	.section	.nv.constant0.default_function_kernel0,"a",@progbits
	.sectionflags	@""
	.align	4
.nv.constant0.default_function_kernel0:
	.zero		928


//--------------------- SYMBOLS --------------------------

	.type		.nv.reservedSmem.offset0,@object
	.size		.nv.reservedSmem.offset0,0x4
	.type		.nv.reservedSmem.cap,@object
	.size		.nv.reservedSmem.cap,0x4
